	.headerflags	@"EF_CUDA_TEXMODE_UNIFIED EF_CUDA_64BIT_ADDRESS EF_CUDA_ACCELERATORS EF_CUDA_SM90 EF_CUDA_VIRTUAL_SM(EF_CUDA_SM90)"
	.elftype	@"ET_EXEC"


//--------------------- .nv.info                  --------------------------
	.section	.nv.info,"",@"SHT_CUDA_INFO"
	.align	4


	//----- nvinfo : EIATTR_REGCOUNT
	.align		4
        /*0000*/ 	.byte	0x04, 0x2f
        /*0002*/ 	.short	(.L_3 - .L_2)
	.align		4
.L_2:
        /*0004*/ 	.word	index@(triton_poi_fused__native_batch_norm_legit_no_training_convolution_relu_10)
        /*0008*/ 	.word	0x00000017


	//----- nvinfo : EIATTR_MIN_STACK_SIZE
	.align		4
.L_3:
        /*000c*/ 	.byte	0x04, 0x12
        /*000e*/ 	.short	(.L_5 - .L_4)
	.align		4
.L_4:
        /*0010*/ 	.word	index@(triton_poi_fused__native_batch_norm_legit_no_training_convolution_relu_10)
        /*0014*/ 	.word	0x00000000


	//----- nvinfo : EIATTR_FRAME_SIZE
	.align		4
.L_5:
        /*0018*/ 	.byte	0x04, 0x11
        /*001a*/ 	.short	(.L_7 - .L_6)
	.align		4
.L_6:
        /*001c*/ 	.word	index@(triton_poi_fused__native_batch_norm_legit_no_training_convolution_relu_10)
        /*0020*/ 	.word	0x00000000


	//----- nvinfo : EIATTR_MIN_STACK_SIZE
	.align		4
.L_7:
        /*0024*/ 	.byte	0x04, 0x12
        /*0026*/ 	.short	(.L_9 - .L_8)
	.align		4
.L_8:
        /*0028*/ 	.word	index@(triton_poi_fused__native_batch_norm_legit_no_training_convolution_relu_10)
        /*002c*/ 	.word	0x00000000
.L_9:


//--------------------- .nv.info.triton_poi_fused__native_batch_norm_legit_no_training_convolution_relu_10 --------------------------
	.section	.nv.info.triton_poi_fused__native_batch_norm_legit_no_training_convolution_relu_10,"",@"SHT_CUDA_INFO"
	.sectionflags	@""
	.align	4


	//----- nvinfo : EIATTR_CUDA_API_VERSION
	.align		4
        /*0000*/ 	.byte	0x04, 0x37
        /*0002*/ 	.short	(.L_11 - .L_10)
.L_10:
        /*0004*/ 	.word	0x0000007c


	//----- nvinfo : EIATTR_KPARAM_INFO
	.align		4
.L_11:
        /*0008*/ 	.byte	0x04, 0x17
        /*000a*/ 	.short	(.L_13 - .L_12)
.L_12:
        /*000c*/ 	.word	0x00000000
        /*0010*/ 	.short	0x0007
        /*0012*/ 	.short	0x0038
        /*0014*/ 	.byte	0x00, 0xf0, 0x11, 0x00


	//----- nvinfo : EIATTR_KPARAM_INFO
	.align		4
.L_13:
        /*0018*/ 	.byte	0x04, 0x17
        /*001a*/ 	.short	(.L_15 - .L_14)
.L_14:
        /*001c*/ 	.word	0x00000000
        /*0020*/ 	.short	0x0006
        /*0022*/ 	.short	0x0030
        /*0024*/ 	.byte	0x00, 0xf4, 0x21, 0x00


	//----- nvinfo : EIATTR_KPARAM_INFO
	.align		4
.L_15:
        /*0028*/ 	.byte	0x04, 0x17
        /*002a*/ 	.short	(.L_17 - .L_16)
.L_16:
        /*002c*/ 	.word	0x00000000
        /*0030*/ 	.short	0x0005
        /*0032*/ 	.short	0x0028
        /*0034*/ 	.byte	0x00, 0xf4, 0x21, 0x00


	//----- nvinfo : EIATTR_KPARAM_INFO
	.align		4
.L_17:
        /*0038*/ 	.byte	0x04, 0x17
        /*003a*/ 	.short	(.L_19 - .L_18)
.L_18:
        /*003c*/ 	.word	0x00000000
        /*0040*/ 	.short	0x0004
        /*0042*/ 	.short	0x0020
        /*0044*/ 	.byte	0x00, 0xf4, 0x21, 0x00


	//----- nvinfo : EIATTR_KPARAM_INFO
	.align		4
.L_19:
        /*0048*/ 	.byte	0x04, 0x17
        /*004a*/ 	.short	(.L_21 - .L_20)
.L_20:
        /*004c*/ 	.word	0x00000000
        /*0050*/ 	.short	0x0003
        /*0052*/ 	.short	0x0018
        /*0054*/ 	.byte	0x00, 0xf4, 0x21, 0x00


	//----- nvinfo : EIATTR_KPARAM_INFO
	.align		4
.L_21:
        /*0058*/ 	.byte	0x04, 0x17
        /*005a*/ 	.short	(.L_23 - .L_22)
.L_22:
        /*005c*/ 	.word	0x00000000
        /*0060*/ 	.short	0x0002
        /*0062*/ 	.short	0x0010
        /*0064*/ 	.byte	0x00, 0xf4, 0x21, 0x00


	//----- nvinfo : EIATTR_KPARAM_INFO
	.align		4
.L_23:
        /*0068*/ 	.byte	0x04, 0x17
        /*006a*/ 	.short	(.L_25 - .L_24)
.L_24:
        /*006c*/ 	.word	0x00000000
        /*0070*/ 	.short	0x0001
        /*0072*/ 	.short	0x0008
        /*0074*/ 	.byte	0x00, 0xf4, 0x21, 0x00


	//----- nvinfo : EIATTR_KPARAM_INFO
	.align		4
.L_25:
        /*0078*/ 	.byte	0x04, 0x17
        /*007a*/ 	.short	(.L_27 - .L_26)
.L_26:
        /*007c*/ 	.word	0x00000000
        /*0080*/ 	.short	0x0000
        /*0082*/ 	.short	0x0000
        /*0084*/ 	.byte	0x00, 0xf4, 0x21, 0x00


	//----- nvinfo : EIATTR_SPARSE_MMA_MASK
	.align		4
.L_27:
        /*0088*/ 	.byte	0x03, 0x50
        /*008a*/ 	.short	0x0000


	//----- nvinfo : EIATTR_MAXREG_COUNT
	.align		4
        /*008c*/ 	.byte	0x03, 0x1b
        /*008e*/ 	.short	0x00ff


	//----- nvinfo : EIATTR_EXIT_INSTR_OFFSETS
	.align		4
        /*0090*/ 	.byte	0x04, 0x1c
        /*0092*/ 	.short	(.L_29 - .L_28)


	//   ....[0]....
.L_28:
        /*0094*/ 	.word	0x00000380


	//   ....[1]....
        /*0098*/ 	.word	0x000003a0


	//----- nvinfo : EIATTR_REQNTID
	.align		4
.L_29:
        /*009c*/ 	.byte	0x04, 0x10
        /*009e*/ 	.short	(.L_31 - .L_30)
.L_30:
        /*00a0*/ 	.word	0x00000080
        /*00a4*/ 	.word	0x00000001
        /*00a8*/ 	.word	0x00000001


	//----- nvinfo : EIATTR_CBANK_PARAM_SIZE
	.align		4
.L_31:
        /*00ac*/ 	.byte	0x03, 0x19
        /*00ae*/ 	.short	0x003c


	//----- nvinfo : EIATTR_PARAM_CBANK
	.align		4
        /*00b0*/ 	.byte	0x04, 0x0a
        /*00b2*/ 	.short	(.L_33 - .L_32)
	.align		4
.L_32:
        /*00b4*/ 	.word	index@(.nv.constant0.triton_poi_fused__native_batch_norm_legit_no_training_convolution_relu_10)
        /*00b8*/ 	.short	0x0210
        /*00ba*/ 	.short	0x003c


	//----- nvinfo : EIATTR_SW_WAR
	.align		4
.L_33:
        /*00bc*/ 	.byte	0x04, 0x36
        /*00be*/ 	.short	(.L_35 - .L_34)
.L_34:
        /*00c0*/ 	.word	0x00000008
.L_35:


//--------------------- .nv.callgraph             --------------------------
	.section	.nv.callgraph,"",@"SHT_CUDA_CALLGRAPH"
	.align	4
	.sectionentsize	8
	.align		4
        /*0000*/ 	.word	0x00000000
	.align		4
        /*0004*/ 	.word	0xffffffff
	.align		4
        /*0008*/ 	.word	0x00000000
	.align		4
        /*000c*/ 	.word	0xfffffffe
	.align		4
        /*0010*/ 	.word	0x00000000
	.align		4
        /*0014*/ 	.word	0xfffffffd
	.align		4
        /*0018*/ 	.word	0x00000000
	.align		4
        /*001c*/ 	.word	0xfffffffc


//--------------------- .nv.constant4             --------------------------
	.section	.nv.constant4,"a",@progbits
	.align	8
	.align		8
.nv.constant4:
        /*0000*/ 	.dword	_$_str
	.align		8
        /*0008*/ 	.dword	_$_str_$_2


//--------------------- .text.triton_poi_fused__native_batch_norm_legit_no_training_convolution_relu_10 --------------------------
	.section	.text.triton_poi_fused__native_batch_norm_legit_no_training_convolution_relu_10,"ax",@progbits
	.align	128
        .global         triton_poi_fused__native_batch_norm_legit_no_training_convolution_relu_10
        .type           triton_poi_fused__native_batch_norm_legit_no_training_convolution_relu_10,@function
        .size           triton_poi_fused__native_batch_norm_legit_no_training_convolution_relu_10,(.L_x_1 - triton_poi_fused__native_batch_norm_legit_no_training_convolution_relu_10)
        .other          triton_poi_fused__native_batch_norm_legit_no_training_convolution_relu_10,@"STO_CUDA_ENTRY STV_DEFAULT"
triton_poi_fused__native_batch_norm_legit_no_training_convolution_relu_10:
.text.triton_poi_fused__native_batch_norm_legit_no_training_convolution_relu_10:
[----:B------:R-:W0:Y:S01]  /*0000*/  LDC R1, c[0x0][0x28] ;  /* 0x00000a00ff017b82 */ /* 0x000e220000000800 */
[----:B------:R-:W1:Y:S07]  /*0010*/  S2R R0, SR_TID.X ;  /* 0x0000000000007919 */ /* 0x000e6e0000002100 */
[----:B------:R-:W2:Y:S01]  /*0020*/  LDC.64 R12, c[0x0][0x228] ;  /* 0x00008a00ff0c7b82 */ /* 0x000ea20000000a00 */
[----:B------:R-:W-:Y:S01]  /*0030*/  CS2R R4, SRZ ;  /* 0x0000000000047805 */ /* 0x000fe2000001ff00 */
[----:B------:R-:W-:Y:S01]  /*0040*/  ULDC.64 UR4, c[0x0][0x208] ;  /* 0x0000820000047ab9 */ /* 0x000fe20000000a00 */
[----:B------:R-:W3:Y:S05]  /*0050*/  S2R R3, SR_CTAID.X ;  /* 0x0000000000037919 */ /* 0x000eea0000002500 */
[----:B------:R-:W4:Y:S08]  /*0060*/  LDC.64 R10, c[0x0][0x218] ;  /* 0x00008600ff0a7b82 */ /* 0x000f300000000a00 */
[----:B------:R-:W5:Y:S08]  /*0070*/  LDC.64 R14, c[0x0][0x220] ;  /* 0x00008800ff0e7b82 */ /* 0x000f700000000a00 */
[----:B------:R-:W4:Y:S01]  /*0080*/  LDC.64 R16, c[0x0][0x230] ;  /* 0x00008c00ff107b82 */ /* 0x000f220000000a00 */
[----:B-1----:R-:W-:-:S07]  /*0090*/  LOP3.LUT R0, R0, 0x7f, RZ, 0xc0, !PT ;  /* 0x0000007f00007812 */ /* 0x002fce00078ec0ff */
[----:B------:R-:W1:Y:S01]  /*00a0*/  LDC.64 R6, c[0x0][0x238] ;  /* 0x00008e00ff067b82 */ /* 0x000e620000000a00 */
[----:B---3--:R-:W-:Y:S01]  /*00b0*/  SHF.R.S32.HI R2, RZ, 0x18, R3 ;  /* 0x00000018ff027819 */ /* 0x008fe20000011403 */
[----:B------:R-:W-:-:S03]  /*00c0*/  IMAD R0, R3, 0x80, R0 ;  /* 0x0000008003007824 */ /* 0x000fc600078e0200 */
[----:B------:R-:W-:Y:S02]  /*00d0*/  SGXT R3, R2, 0x1 ;  /* 0x000000010203781a */ /* 0x000fe40000000200 */
[----:B------:R-:W-:Y:S02]  /*00e0*/  ISETP.GE.AND P0, PT, R0, 0x200, PT ;  /* 0x000002000000780c */ /* 0x000fe40003f06270 */
[----:B------:R-:W-:-:S04]  /*00f0*/  LEA.HI R3, R3, R0, RZ, 0x2 ;  /* 0x0000000003037211 */ /* 0x000fc800078f10ff */
[--C-:B------:R-:W-:Y:S02]  /*0100*/  SHF.R.S32.HI R2, RZ, 0x2, R3.reuse ;  /* 0x00000002ff027819 */ /* 0x100fe40000011403 */
[----:B------:R-:W-:-:S04]  /*0110*/  SHF.R.S32.HI R3, RZ, 0x1f, R3 ;  /* 0x0000001fff037819 */ /* 0x000fc80000011403 */
[----:B------:R-:W-:-:S04]  /*0120*/  LEA.HI R3, R3, R2, RZ, 0x5 ;  /* 0x0000000203037211 */ /* 0x000fc800078f28ff */
[----:B------:R-:W-:-:S04]  /*0130*/  LOP3.LUT R3, R3, 0xffffffe0, RZ, 0xc0, !PT ;  /* 0xffffffe003037812 */ /* 0x000fc800078ec0ff */
[----:B------:R-:W-:Y:S02]  /*0140*/  IADD3 R19, R2, -R3, RZ ;  /* 0x8000000302137210 */ /* 0x000fe40007ffe0ff */
[----:B------:R-:W3:Y:S03]  /*0150*/  LDC.64 R2, c[0x0][0x210] ;  /* 0x00008400ff027b82 */ /* 0x000ee60000000a00 */
[----:B--2---:R-:W-:-:S05]  /*0160*/  IMAD.WIDE R12, R19, 0x4, R12 ;  /* 0x00000004130c7825 */ /* 0x004fca00078e020c */
[----:B------:R5:W2:Y:S01]  /*0170*/  @!P0 LDG.E.EL R4, desc[UR4][R12.64] ;  /* 0x000000040c048981 */ /* 0x000aa2000c2e1900 */
[----:B------:R-:W-:Y:S01]  /*0180*/  CS2R R8, SRZ ;  /* 0x0000000000087805 */ /* 0x000fe2000001ff00 */
[----:B----4-:R-:W-:-:S05]  /*0190*/  IMAD.WIDE R10, R19, 0x4, R10 ;  /* 0x00000004130a7825 */ /* 0x010fca00078e020a */
[----:B------:R4:W2:Y:S01]  /*01a0*/  @!P0 LDG.E.EL R8, desc[UR4][R10.64] ;  /* 0x000000040a088981 */ /* 0x0008a2000c2e1900 */
[----:B-----5:R-:W-:-:S04]  /*01b0*/  IMAD.WIDE R12, R19, 0x4, R14 ;  /* 0x00000004130c7825 */ /* 0x020fc800078e020e */
[----:B---3--:R-:W-:Y:S01]  /*01c0*/  IMAD.WIDE R2, R0, 0x4, R2 ;  /* 0x0000000400027825 */ /* 0x008fe200078e0202 */
[----:B------:R-:W3:Y:S04]  /*01d0*/  @!P0 LDG.E.EL R9, desc[UR4][R12.64] ;  /* 0x000000040c098981 */ /* 0x000ee8000c2e1900 */
[----:B------:R-:W5:Y:S01]  /*01e0*/  @!P0 LDG.E R5, desc[UR4][R2.64] ;  /* 0x0000000402058981 */ /* 0x000f62000c1e1900 */
[----:B0-----:R-:W-:-:S04]  /*01f0*/  IMAD.WIDE R14, R19, 0x4, R16 ;  /* 0x00000004130e7825 */ /* 0x001fc800078e0210 */
[----:B-1----:R-:W-:Y:S01]  /*0200*/  IMAD.WIDE R16, R19, 0x4, R6 ;  /* 0x0000000413107825 */ /* 0x002fe200078e0206 */
[----:B------:R-:W-:Y:S01]  /*0210*/  CS2R R18, SRZ ;  /* 0x0000000000127805 */ /* 0x000fe2000001ff00 */
[----:B------:R-:W0:Y:S05]  /*0220*/  LDC.64 R6, c[0x0][0x240] ;  /* 0x00009000ff067b82 */ /* 0x000e2a0000000a00 */
[----:B------:R-:W3:Y:S04]  /*0230*/  @!P0 LDG.E.EL R18, desc[UR4][R14.64] ;  /* 0x000000040e128981 */ /* 0x000ee8000c2e1900 */
[----:B------:R-:W3:Y:S01]  /*0240*/  @!P0 LDG.E.EL R19, desc[UR4][R16.64] ;  /* 0x0000000410138981 */ /* 0x000ee2000c2e1900 */
[----:B----4-:R-:W-:-:S02]  /*0250*/  IMAD.MOV.U32 R11, RZ, RZ, 0x3e800000 ;  /* 0x3e800000ff0b7424 */ /* 0x010fc400078e00ff */
[----:B0-----:R-:W-:-:S04]  /*0260*/  IMAD.WIDE R6, R0, 0x4, R6 ;  /* 0x0000000400067825 */ /* 0x001fc800078e0206 */
[----:B--2---:R-:W-:-:S04]  /*0270*/  FADD R4, R4, 9.9999997473787516356e-06 ;  /* 0x3727c5ac04047421 */ /* 0x004fc80000000000 */
[----:B------:R-:W0:Y:S02]  /*0280*/  MUFU.SQRT R20, R4 ;  /* 0x0000000400147308 */ /* 0x000e240000002000 */
[C---:B0-----:R-:W-:Y:S02]  /*0290*/  FSETP.GT.AND P1, PT, R20.reuse, 8.50705917302346158658e+37, PT ;  /* 0x7e8000001400780b */ /* 0x041fe40003f24000 */
[----:B------:R-:W-:-:S11]  /*02a0*/  FSETP.GEU.AND P2, PT, R20, 1.175494350822287508e-38, PT ;  /* 0x008000001400780b */ /* 0x000fd60003f4e000 */
[----:B------:R-:W-:-:S04]  /*02b0*/  @P1 FMUL R20, R20, 0.25 ;  /* 0x3e80000014141820 */ /* 0x000fc80000400000 */
[----:B------:R-:W-:-:S06]  /*02c0*/  @!P2 FMUL R20, R20, 16777216 ;  /* 0x4b8000001414a820 */ /* 0x000fcc0000400000 */
[----:B------:R-:W0:Y:S01]  /*02d0*/  MUFU.RCP R20, R20 ;  /* 0x0000001400147308 */ /* 0x000e220000001000 */
[----:B------:R-:W-:Y:S01]  /*02e0*/  FSEL R11, R11, 1, P1 ;  /* 0x3f8000000b0b7808 */ /* 0x000fe20000800000 */
[----:B-----5:R-:W-:-:S04]  /*02f0*/  FADD R5, R8, R5 ;  /* 0x0000000508057221 */ /* 0x020fc80000000000 */
[----:B------:R-:W-:Y:S01]  /*0300*/  @!P2 FMUL R11, R11, 16777216 ;  /* 0x4b8000000b0ba820 */ /* 0x000fe20000400000 */
[----:B---3--:R-:W-:-:S03]  /*0310*/  FADD R9, R5, -R9 ;  /* 0x8000000905097221 */ /* 0x008fc60000000000 */
[----:B0-----:R-:W-:-:S04]  /*0320*/  FMUL R4, R20, R11 ;  /* 0x0000000b14047220 */ /* 0x001fc80000400000 */
[----:B------:R-:W-:-:S04]  /*0330*/  FMUL R4, R9, R4 ;  /* 0x0000000409047220 */ /* 0x000fc80000400000 */
[----:B------:R-:W-:Y:S01]  /*0340*/  FFMA R4, R4, R18, R19 ;  /* 0x0000001204047223 */ /* 0x000fe20000000013 */
[----:B------:R0:W-:Y:S04]  /*0350*/  @!P0 STG.E desc[UR4][R2.64], R5 ;  /* 0x0000000502008986 */ /* 0x0001e8000c101904 */
[----:B------:R-:W-:-:S04]  /*0360*/  FSETP.GEU.AND P1, PT, R4, RZ, PT ;  /* 0x000000ff0400720b */ /* 0x000fc80003f2e000 */
[----:B------:R-:W-:Y:S01]  /*0370*/  FSEL R9, R4, RZ, P1 ;  /* 0x000000ff04097208 */ /* 0x000fe20000800000 */
[----:B0-----:R-:W-:Y:S08]  /*0380*/  @P0 EXIT ;  /* 0x000000000000094d */ /* 0x001ff00003800000 */
[----:B------:R-:W-:Y:S01]  /*0390*/  STG.E desc[UR4][R6.64], R9 ;  /* 0x0000000906007986 */ /* 0x000fe2000c101904 */
[----:B------:R-:W-:Y:S05]  /*03a0*/  EXIT ;  /* 0x000000000000794d */ /* 0x000fea0003800000 */
.L_x_0:
[----:B------:R-:W-:-:S00]  /*03b0*/  BRA `(.L_x_0) ;  /* 0xfffffffc00fc7947 */ /* 0x000fc0000383ffff */
[----:B------:R-:W-:-:S00]  /*03c0*/  NOP ;  /* 0x0000000000007918 */ /* 0x000fc00000000000 */
        /* <DEDUP_REMOVED lines=11> */
.L_x_1:


//--------------------- .nv.global.init           --------------------------
	.section	.nv.global.init,"aw",@progbits
.nv.global.init:
	.type		_$_str,@object
	.size		_$_str,(_$_str_$_2 - _$_str)
_$_str:
        /*0000*/ 	.byte	0x5f, 0x5f, 0x43, 0x55, 0x44, 0x41, 0x5f, 0x46, 0x54, 0x5a, 0x00
	.type		_$_str_$_2,@object
	.size		_$_str_$_2,(.L_1 - _$_str_$_2)
_$_str_$_2:
        /*000b*/ 	.byte	0x5f, 0x5f, 0x43, 0x55, 0x44, 0x41, 0x5f, 0x50, 0x52, 0x45, 0x43, 0x5f, 0x53, 0x51, 0x52, 0x54
        /*001b*/ 	.byte	0x00
.L_1:


//--------------------- .nv.constant0.triton_poi_fused__native_batch_norm_legit_no_training_convolution_relu_10 --------------------------
	.section	.nv.constant0.triton_poi_fused__native_batch_norm_legit_no_training_convolution_relu_10,"a",@progbits
	.sectionflags	@""
	.align	4
.nv.constant0.triton_poi_fused__native_batch_norm_legit_no_training_convolution_relu_10:
	.zero		588
